//
// Generated by NVIDIA NVVM Compiler
//
// Compiler Build ID: CL-36424714
// Cuda compilation tools, release 13.0, V13.0.88
// Based on NVVM 20.0.0
//

.version 9.0
.target sm_100
.address_size 64

	// .globl	_Z10add_vectorPiS_S_i

.visible .entry _Z10add_vectorPiS_S_i(
	.param .u64 .ptr .align 1 _Z10add_vectorPiS_S_i_param_0,
	.param .u64 .ptr .align 1 _Z10add_vectorPiS_S_i_param_1,
	.param .u64 .ptr .align 1 _Z10add_vectorPiS_S_i_param_2,
	.param .u32 _Z10add_vectorPiS_S_i_param_3
)
{
	.reg .pred 	%p<3>;
	.reg .b32 	%r<12>;
	.reg .b64 	%rd<11>;

	ld.param.u64 	%rd4, [_Z10add_vectorPiS_S_i_param_0];
	ld.param.u64 	%rd5, [_Z10add_vectorPiS_S_i_param_1];
	ld.param.u64 	%rd6, [_Z10add_vectorPiS_S_i_param_2];
	ld.param.u32 	%r5, [_Z10add_vectorPiS_S_i_param_3];
	mov.u32 	%r1, %ntid.x;
	mov.u32 	%r6, %ctaid.x;
	mov.u32 	%r7, %tid.x;
	mad.lo.s32 	%r11, %r1, %r6, %r7;
	setp.ge.s32 	%p1, %r11, %r5;
	@%p1 bra 	$L__BB0_3;
	cvta.to.global.u64 	%rd1, %rd4;
	cvta.to.global.u64 	%rd2, %rd5;
	cvta.to.global.u64 	%rd3, %rd6;
$L__BB0_2:
	mul.wide.s32 	%rd7, %r11, 4;
	add.s64 	%rd8, %rd1, %rd7;
	ld.global.u32 	%r8, [%rd8];
	add.s64 	%rd9, %rd2, %rd7;
	ld.global.u32 	%r9, [%rd9];
	add.s32 	%r10, %r9, %r8;
	add.s64 	%rd10, %rd3, %rd7;
	st.global.u32 	[%rd10], %r10;
	add.s32 	%r11, %r11, %r1;
	setp.lt.s32 	%p2, %r11, %r5;
	@%p2 bra 	$L__BB0_2;
$L__BB0_3:
	ret;

}


// ===== COMPILED SASS (sm_100) =====

	.target	sm_100

	.elftype	@"ET_EXEC"


//--------------------- .note.nv.tkinfo           --------------------------
	.section	.note.nv.tkinfo,"",@"SHT_NOTE"
	.sectionflags	@"SHF_NOTE_NV_TKINFO"
	.tkinfo
        /*0018*/ 	.word	0x00000002
        /*0030*/ 	.string	""
        /*0030*/ 	.string	"ptxas"
        /*0030*/ 	.string	"Cuda compilation tools, release 13.0, V13.0.88"
        /*0030*/ 	.string	"Build cuda_13.0.r13.0/compiler.36424714_0"
        /*0030*/ 	.string	"-arch sm_100 -m 64 "



//--------------------- .note.nv.cuinfo           --------------------------
	.section	.note.nv.cuinfo,"",@"SHT_NOTE"
	.sectionflags	@"SHF_NOTE_NV_CUINFO"
        /*0018*/ 	.short	0x0002
        /*001a*/ 	.short	0x0064
        /*001c*/ 	.short	0x0082
	.zero		2


//--------------------- .nv.info                  --------------------------
	.section	.nv.info,"",@"SHT_CUDA_INFO"
	.align	4


	//----- nvinfo : EIATTR_REGCOUNT
	.align		4
        /*0000*/ 	.byte	0x04, 0x2f
        /*0002*/ 	.short	(.L_1 - .L_0)
	.align		4
.L_0:
        /*0004*/ 	.word	index@(_Z10add_vectorPiS_S_i)
        /*0008*/ 	.word	0x00000014


	//----- nvinfo : EIATTR_FRAME_SIZE
	.align		4
.L_1:
        /*000c*/ 	.byte	0x04, 0x11
        /*000e*/ 	.short	(.L_3 - .L_2)
	.align		4
.L_2:
        /*0010*/ 	.word	index@(_Z10add_vectorPiS_S_i)
        /*0014*/ 	.word	0x00000000


	//----- nvinfo : EIATTR_MIN_STACK_SIZE
	.align		4
.L_3:
        /*0018*/ 	.byte	0x04, 0x12
        /*001a*/ 	.short	(.L_5 - .L_4)
	.align		4
.L_4:
        /*001c*/ 	.word	index@(_Z10add_vectorPiS_S_i)
        /*0020*/ 	.word	0x00000000
.L_5:


//--------------------- .nv.compat                --------------------------
	.section	.nv.compat,"",@"SHT_CUDA_COMPAT_INFO"
	.align	4
        /*0000*/ 	.byte	0x02, 0x09, 0x00, 0x00, 0x02, 0x02, 0x01, 0x00, 0x02, 0x05, 0x05, 0x00, 0x03, 0x07, 0x01, 0x01
        /*0010*/ 	.byte	0x02, 0x03, 0x00, 0x00, 0x02, 0x06, 0x01, 0x00, 0x04, 0x0b, 0x08, 0x00, 0x09, 0x00, 0x00, 0x00
        /*0020*/ 	.byte	0x00, 0x00, 0x00, 0x00


//--------------------- .nv.info._Z10add_vectorPiS_S_i --------------------------
	.section	.nv.info._Z10add_vectorPiS_S_i,"",@"SHT_CUDA_INFO"
	.sectionflags	@""
	.align	4


	//----- nvinfo : EIATTR_CUDA_API_VERSION
	.align		4
        /*0000*/ 	.byte	0x04, 0x37
        /*0002*/ 	.short	(.L_7 - .L_6)
.L_6:
        /*0004*/ 	.word	0x00000082


	//----- nvinfo : EIATTR_KPARAM_INFO
	.align		4
.L_7:
        /*0008*/ 	.byte	0x04, 0x17
        /*000a*/ 	.short	(.L_9 - .L_8)
.L_8:
        /*000c*/ 	.word	0x00000000
        /*0010*/ 	.short	0x0003
        /*0012*/ 	.short	0x0018
        /*0014*/ 	.byte	0x00, 0xf0, 0x11, 0x00


	//----- nvinfo : EIATTR_KPARAM_INFO
	.align		4
.L_9:
        /*0018*/ 	.byte	0x04, 0x17
        /*001a*/ 	.short	(.L_11 - .L_10)
.L_10:
        /*001c*/ 	.word	0x00000000
        /*0020*/ 	.short	0x0002
        /*0022*/ 	.short	0x0010
        /*0024*/ 	.byte	0x00, 0xf5, 0x21, 0x00


	//----- nvinfo : EIATTR_KPARAM_INFO
	.align		4
.L_11:
        /*0028*/ 	.byte	0x04, 0x17
        /*002a*/ 	.short	(.L_13 - .L_12)
.L_12:
        /*002c*/ 	.word	0x00000000
        /*0030*/ 	.short	0x0001
        /*0032*/ 	.short	0x0008
        /*0034*/ 	.byte	0x00, 0xf5, 0x21, 0x00


	//----- nvinfo : EIATTR_KPARAM_INFO
	.align		4
.L_13:
        /*0038*/ 	.byte	0x04, 0x17
        /*003a*/ 	.short	(.L_15 - .L_14)
.L_14:
        /*003c*/ 	.word	0x00000000
        /*0040*/ 	.short	0x0000
        /*0042*/ 	.short	0x0000
        /*0044*/ 	.byte	0x00, 0xf5, 0x21, 0x00


	//----- nvinfo : EIATTR_SPARSE_MMA_MASK
	.align		4
.L_15:
        /*0048*/ 	.byte	0x03, 0x50
        /*004a*/ 	.short	0x0000


	//----- nvinfo : EIATTR_MAXREG_COUNT
	.align		4
        /*004c*/ 	.byte	0x03, 0x1b
        /*004e*/ 	.short	0x00ff


	//----- nvinfo : EIATTR_MERCURY_ISA_VERSION
	.align		4
        /*0050*/ 	.byte	0x03, 0x5f
        /*0052*/ 	.short	0x0101


	//----- nvinfo : EIATTR_VRC_CTA_INIT_COUNT
	.align		4
        /*0054*/ 	.byte	0x02, 0x4a
	.zero		1
	.zero		1


	//----- nvinfo : EIATTR_EXIT_INSTR_OFFSETS
	.align		4
        /*0058*/ 	.byte	0x04, 0x1c
        /*005a*/ 	.short	(.L_17 - .L_16)


	//   ....[0]....
.L_16:
        /*005c*/ 	.word	0x00000070


	//   ....[1]....
        /*0060*/ 	.word	0x000001a0


	//----- nvinfo : EIATTR_CRS_STACK_SIZE
	.align		4
.L_17:
        /*0064*/ 	.byte	0x04, 0x1e
        /*0066*/ 	.short	(.L_19 - .L_18)
.L_18:
        /*0068*/ 	.word	0x00000000


	//----- nvinfo : EIATTR_CBANK_PARAM_SIZE
	.align		4
.L_19:
        /*006c*/ 	.byte	0x03, 0x19
        /*006e*/ 	.short	0x001c


	//----- nvinfo : EIATTR_PARAM_CBANK
	.align		4
        /*0070*/ 	.byte	0x04, 0x0a
        /*0072*/ 	.short	(.L_21 - .L_20)
	.align		4
.L_20:
        /*0074*/ 	.word	index@(.nv.constant0._Z10add_vectorPiS_S_i)
        /*0078*/ 	.short	0x0380
        /*007a*/ 	.short	0x001c


	//----- nvinfo : EIATTR_SW_WAR
	.align		4
.L_21:
        /*007c*/ 	.byte	0x04, 0x36
        /*007e*/ 	.short	(.L_23 - .L_22)
.L_22:
        /*0080*/ 	.word	0x00000008
.L_23:


//--------------------- .nv.callgraph             --------------------------
	.section	.nv.callgraph,"",@"SHT_CUDA_CALLGRAPH"
	.align	4
	.sectionentsize	8
	.align		4
        /*0000*/ 	.word	0x00000000
	.align		4
        /*0004*/ 	.word	0xffffffff
	.align		4
        /*0008*/ 	.word	0x00000000
	.align		4
        /*000c*/ 	.word	0xfffffffe
	.align		4
        /*0010*/ 	.word	0x00000000
	.align		4
        /*0014*/ 	.word	0xfffffffd
	.align		4
        /*0018*/ 	.word	0x00000000
	.align		4
        /*001c*/ 	.word	0xfffffffc


//--------------------- .text._Z10add_vectorPiS_S_i --------------------------
	.section	.text._Z10add_vectorPiS_S_i,"ax",@progbits
	.align	128
        .global         _Z10add_vectorPiS_S_i
        .type           _Z10add_vectorPiS_S_i,@function
        .size           _Z10add_vectorPiS_S_i,(.L_x_2 - _Z10add_vectorPiS_S_i)
        .other          _Z10add_vectorPiS_S_i,@"STO_CUDA_ENTRY STV_DEFAULT"
_Z10add_vectorPiS_S_i:
.text._Z10add_vectorPiS_S_i:
[----:B------:R-:W-:Y:S01]  /*0000*/  LDC R1, c[0x0][0x37c] ;  /* 0x0000df00ff017b82 */ /* 0x000fe20000000800 */
[----:B------:R-:W0:Y:S01]  /*0010*/  S2R R0, SR_CTAID.X ;  /* 0x0000000000007919 */ /* 0x000e220000002500 */
[----:B------:R-:W0:Y:S01]  /*0020*/  LDCU UR4, c[0x0][0x360] ;  /* 0x00006c00ff0477ac */ /* 0x000e220008000800 */
[----:B------:R-:W0:Y:S01]  /*0030*/  S2R R3, SR_TID.X ;  /* 0x0000000000037919 */ /* 0x000e220000002100 */
[----:B------:R-:W1:Y:S01]  /*0040*/  LDCU UR5, c[0x0][0x398] ;  /* 0x00007300ff0577ac */ /* 0x000e620008000800 */
[----:B0-----:R-:W-:-:S05]  /*0050*/  IMAD R0, R0, UR4, R3 ;  /* 0x0000000400007c24 */ /* 0x001fca000f8e0203 */
[----:B-1----:R-:W-:-:S13]  /*0060*/  ISETP.GE.AND P0, PT, R0, UR5, PT ;  /* 0x0000000500007c0c */ /* 0x002fda000bf06270 */
[----:B------:R-:W-:Y:S05]  /*0070*/  @P0 EXIT ;  /* 0x000000000000094d */ /* 0x000fea0003800000 */
[----:B------:R-:W0:Y:S08]  /*0080*/  LDC.64 R16, c[0x0][0x358] ;  /* 0x0000d600ff107b82 */ /* 0x000e300000000a00 */
[----:B------:R-:W1:Y:S08]  /*0090*/  LDC.64 R12, c[0x0][0x390] ;  /* 0x0000e400ff0c7b82 */ /* 0x000e700000000a00 */
[----:B------:R-:W2:Y:S08]  /*00a0*/  LDC.64 R8, c[0x0][0x380] ;  /* 0x0000e000ff087b82 */ /* 0x000eb00000000a00 */
[----:B------:R-:W3:Y:S02]  /*00b0*/  LDC.64 R10, c[0x0][0x388] ;  /* 0x0000e200ff0a7b82 */ /* 0x000ee40000000a00 */
.L_x_0:
[----:B0-----:R-:W-:Y:S01]  /*00c0*/  R2UR UR6, R16 ;  /* 0x00000000100672ca */ /* 0x001fe200000e0000 */
[----:B--2---:R-:W-:Y:S01]  /*00d0*/  IMAD.WIDE R2, R0, 0x4, R8 ;  /* 0x0000000400027825 */ /* 0x004fe200078e0208 */
[C---:B------:R-:W-:Y:S02]  /*00e0*/  R2UR UR7, R17.reuse ;  /* 0x00000000110772ca */ /* 0x040fe400000e0000 */
[----:B------:R-:W-:Y:S01]  /*00f0*/  R2UR UR8, R16 ;  /* 0x00000000100872ca */ /* 0x000fe200000e0000 */
[----:B---3--:R-:W-:Y:S01]  /*0100*/  IMAD.WIDE R4, R0, 0x4, R10 ;  /* 0x0000000400047825 */ /* 0x008fe200078e020a */
[----:B------:R-:W-:-:S09]  /*0110*/  R2UR UR9, R17 ;  /* 0x00000000110972ca */ /* 0x000fd200000e0000 */
[----:B------:R-:W2:Y:S04]  /*0120*/  LDG.E R2, desc[UR6][R2.64] ;  /* 0x0000000602027981 */ /* 0x000ea8000c1e1900 */
[----:B------:R-:W2:Y:S01]  /*0130*/  LDG.E R5, desc[UR8][R4.64] ;  /* 0x0000000804057981 */ /* 0x000ea2000c1e1900 */
[----:B-1--4-:R-:W-:-:S04]  /*0140*/  IMAD.WIDE R6, R0, 0x4, R12 ;  /* 0x0000000400067825 */ /* 0x012fc800078e020c */
[----:B------:R-:W-:-:S05]  /*0150*/  VIADD R0, R0, UR4 ;  /* 0x0000000400007c36 */ /* 0x000fca0008000000 */
[----:B------:R-:W-:Y:S01]  /*0160*/  ISETP.GE.AND P0, PT, R0, UR5, PT ;  /* 0x0000000500007c0c */ /* 0x000fe2000bf06270 */
[----:B--2---:R-:W-:-:S05]  /*0170*/  IMAD.IADD R15, R2, 0x1, R5 ;  /* 0x00000001020f7824 */ /* 0x004fca00078e0205 */
[----:B------:R4:W-:Y:S07]  /*0180*/  STG.E desc[UR6][R6.64], R15 ;  /* 0x0000000f06007986 */ /* 0x0009ee000c101906 */
[----:B------:R-:W-:Y:S05]  /*0190*/  @!P0 BRA `(.L_x_0) ;  /* 0xfffffffc00c88947 */ /* 0x000fea000383ffff */
[----:B------:R-:W-:Y:S05]  /*01a0*/  EXIT ;  /* 0x000000000000794d */ /* 0x000fea0003800000 */
.L_x_1:
[----:B------:R-:W-:-:S00]  /*01b0*/  BRA `(.L_x_1) ;  /* 0xfffffffc00fc7947 */ /* 0x000fc0000383ffff */
[----:B------:R-:W-:-:S00]  /*01c0*/  NOP ;  /* 0x0000000000007918 */ /* 0x000fc00000000000 */
        /* <DEDUP_REMOVED lines=11> */
.L_x_2:


//--------------------- .nv.shared.reserved.0     --------------------------
	.section	.nv.shared.reserved.0,"aw",@nobits
	.weak		__nv_reservedSMEM_offset_0_alias
	.size		__nv_reservedSMEM_offset_0_alias, 0, 64
	.other		__nv_reservedSMEM_offset_0_alias,@"STO_CUDA_RESERVED_SHARED STV_DEFAULT"
__nv_reservedSMEM_offset_0_alias:
	.zero		0
	.zero		64


//--------------------- .nv.constant0._Z10add_vectorPiS_S_i --------------------------
	.section	.nv.constant0._Z10add_vectorPiS_S_i,"a",@progbits
	.sectionflags	@""
	.align	4
.nv.constant0._Z10add_vectorPiS_S_i:
	.zero		924


//--------------------- SYMBOLS --------------------------

	.type		.nv.reservedSmem.offset0,@object
	.size		.nv.reservedSmem.offset0,0x4
